//
// Generated by NVIDIA NVVM Compiler
//
// Compiler Build ID: CL-36424714
// Cuda compilation tools, release 13.0, V13.0.88
// Based on NVVM 20.0.0
//

.version 9.0
.target sm_100
.address_size 64

	// .globl	_Z25matrix_vector_mult_kernelPfS_S_ii

.visible .entry _Z25matrix_vector_mult_kernelPfS_S_ii(
	.param .u64 .ptr .align 1 _Z25matrix_vector_mult_kernelPfS_S_ii_param_0,
	.param .u64 .ptr .align 1 _Z25matrix_vector_mult_kernelPfS_S_ii_param_1,
	.param .u64 .ptr .align 1 _Z25matrix_vector_mult_kernelPfS_S_ii_param_2,
	.param .u32 _Z25matrix_vector_mult_kernelPfS_S_ii_param_3,
	.param .u32 _Z25matrix_vector_mult_kernelPfS_S_ii_param_4
)
{
	.reg .pred 	%p<11>;
	.reg .b32 	%r<38>;
	.reg .b32 	%f<112>;
	.reg .b64 	%rd<31>;

	ld.param.u64 	%rd10, [_Z25matrix_vector_mult_kernelPfS_S_ii_param_0];
	ld.param.u64 	%rd11, [_Z25matrix_vector_mult_kernelPfS_S_ii_param_1];
	ld.param.u64 	%rd12, [_Z25matrix_vector_mult_kernelPfS_S_ii_param_2];
	ld.param.u32 	%r24, [_Z25matrix_vector_mult_kernelPfS_S_ii_param_3];
	ld.param.u32 	%r23, [_Z25matrix_vector_mult_kernelPfS_S_ii_param_4];
	cvta.to.global.u64 	%rd1, %rd12;
	cvta.to.global.u64 	%rd2, %rd11;
	mov.u32 	%r25, %ctaid.x;
	mov.u32 	%r26, %ntid.x;
	mov.u32 	%r27, %tid.x;
	mad.lo.s32 	%r1, %r25, %r26, %r27;
	setp.ge.s32 	%p1, %r1, %r24;
	@%p1 bra 	$L__BB0_15;
	setp.lt.s32 	%p2, %r23, 1;
	mov.f32 	%f111, 0f00000000;
	@%p2 bra 	$L__BB0_14;
	mul.lo.s32 	%r2, %r23, %r1;
	and.b32  	%r3, %r23, 15;
	setp.lt.u32 	%p3, %r23, 16;
	mov.f32 	%f111, 0f00000000;
	mov.b32 	%r34, 0;
	@%p3 bra 	$L__BB0_5;
	and.b32  	%r34, %r23, 2147483632;
	neg.s32 	%r32, %r34;
	add.s64 	%rd3, %rd2, 32;
	add.s64 	%rd29, %rd1, 32;
	mov.f32 	%f111, 0f00000000;
	mov.u32 	%r31, %r2;
$L__BB0_4:
	.pragma "nounroll";
	mul.wide.s32 	%rd13, %r31, 4;
	add.s64 	%rd14, %rd3, %rd13;
	ld.global.f32 	%f18, [%rd14+-32];
	ld.global.f32 	%f19, [%rd29+-32];
	fma.rn.f32 	%f20, %f18, %f19, %f111;
	ld.global.f32 	%f21, [%rd14+-28];
	ld.global.f32 	%f22, [%rd29+-28];
	fma.rn.f32 	%f23, %f21, %f22, %f20;
	ld.global.f32 	%f24, [%rd14+-24];
	ld.global.f32 	%f25, [%rd29+-24];
	fma.rn.f32 	%f26, %f24, %f25, %f23;
	ld.global.f32 	%f27, [%rd14+-20];
	ld.global.f32 	%f28, [%rd29+-20];
	fma.rn.f32 	%f29, %f27, %f28, %f26;
	ld.global.f32 	%f30, [%rd14+-16];
	ld.global.f32 	%f31, [%rd29+-16];
	fma.rn.f32 	%f32, %f30, %f31, %f29;
	ld.global.f32 	%f33, [%rd14+-12];
	ld.global.f32 	%f34, [%rd29+-12];
	fma.rn.f32 	%f35, %f33, %f34, %f32;
	ld.global.f32 	%f36, [%rd14+-8];
	ld.global.f32 	%f37, [%rd29+-8];
	fma.rn.f32 	%f38, %f36, %f37, %f35;
	ld.global.f32 	%f39, [%rd14+-4];
	ld.global.f32 	%f40, [%rd29+-4];
	fma.rn.f32 	%f41, %f39, %f40, %f38;
	ld.global.f32 	%f42, [%rd14];
	ld.global.f32 	%f43, [%rd29];
	fma.rn.f32 	%f44, %f42, %f43, %f41;
	ld.global.f32 	%f45, [%rd14+4];
	ld.global.f32 	%f46, [%rd29+4];
	fma.rn.f32 	%f47, %f45, %f46, %f44;
	ld.global.f32 	%f48, [%rd14+8];
	ld.global.f32 	%f49, [%rd29+8];
	fma.rn.f32 	%f50, %f48, %f49, %f47;
	ld.global.f32 	%f51, [%rd14+12];
	ld.global.f32 	%f52, [%rd29+12];
	fma.rn.f32 	%f53, %f51, %f52, %f50;
	ld.global.f32 	%f54, [%rd14+16];
	ld.global.f32 	%f55, [%rd29+16];
	fma.rn.f32 	%f56, %f54, %f55, %f53;
	ld.global.f32 	%f57, [%rd14+20];
	ld.global.f32 	%f58, [%rd29+20];
	fma.rn.f32 	%f59, %f57, %f58, %f56;
	ld.global.f32 	%f60, [%rd14+24];
	ld.global.f32 	%f61, [%rd29+24];
	fma.rn.f32 	%f62, %f60, %f61, %f59;
	ld.global.f32 	%f63, [%rd14+28];
	ld.global.f32 	%f64, [%rd29+28];
	fma.rn.f32 	%f111, %f63, %f64, %f62;
	add.s32 	%r32, %r32, 16;
	add.s32 	%r31, %r31, 16;
	add.s64 	%rd29, %rd29, 64;
	setp.ne.s32 	%p4, %r32, 0;
	@%p4 bra 	$L__BB0_4;
$L__BB0_5:
	setp.eq.s32 	%p5, %r3, 0;
	@%p5 bra 	$L__BB0_14;
	and.b32  	%r11, %r23, 7;
	setp.lt.u32 	%p6, %r3, 8;
	@%p6 bra 	$L__BB0_8;
	add.s32 	%r29, %r34, %r2;
	mul.wide.s32 	%rd15, %r29, 4;
	add.s64 	%rd16, %rd2, %rd15;
	ld.global.f32 	%f66, [%rd16];
	mul.wide.u32 	%rd17, %r34, 4;
	add.s64 	%rd18, %rd1, %rd17;
	ld.global.f32 	%f67, [%rd18];
	fma.rn.f32 	%f68, %f66, %f67, %f111;
	ld.global.f32 	%f69, [%rd16+4];
	ld.global.f32 	%f70, [%rd18+4];
	fma.rn.f32 	%f71, %f69, %f70, %f68;
	ld.global.f32 	%f72, [%rd16+8];
	ld.global.f32 	%f73, [%rd18+8];
	fma.rn.f32 	%f74, %f72, %f73, %f71;
	ld.global.f32 	%f75, [%rd16+12];
	ld.global.f32 	%f76, [%rd18+12];
	fma.rn.f32 	%f77, %f75, %f76, %f74;
	ld.global.f32 	%f78, [%rd16+16];
	ld.global.f32 	%f79, [%rd18+16];
	fma.rn.f32 	%f80, %f78, %f79, %f77;
	ld.global.f32 	%f81, [%rd16+20];
	ld.global.f32 	%f82, [%rd18+20];
	fma.rn.f32 	%f83, %f81, %f82, %f80;
	ld.global.f32 	%f84, [%rd16+24];
	ld.global.f32 	%f85, [%rd18+24];
	fma.rn.f32 	%f86, %f84, %f85, %f83;
	ld.global.f32 	%f87, [%rd16+28];
	ld.global.f32 	%f88, [%rd18+28];
	fma.rn.f32 	%f111, %f87, %f88, %f86;
	add.s32 	%r34, %r34, 8;
$L__BB0_8:
	setp.eq.s32 	%p7, %r11, 0;
	@%p7 bra 	$L__BB0_14;
	and.b32  	%r14, %r23, 3;
	setp.lt.u32 	%p8, %r11, 4;
	@%p8 bra 	$L__BB0_11;
	add.s32 	%r30, %r34, %r2;
	mul.wide.s32 	%rd19, %r30, 4;
	add.s64 	%rd20, %rd2, %rd19;
	ld.global.f32 	%f90, [%rd20];
	mul.wide.u32 	%rd21, %r34, 4;
	add.s64 	%rd22, %rd1, %rd21;
	ld.global.f32 	%f91, [%rd22];
	fma.rn.f32 	%f92, %f90, %f91, %f111;
	ld.global.f32 	%f93, [%rd20+4];
	ld.global.f32 	%f94, [%rd22+4];
	fma.rn.f32 	%f95, %f93, %f94, %f92;
	ld.global.f32 	%f96, [%rd20+8];
	ld.global.f32 	%f97, [%rd22+8];
	fma.rn.f32 	%f98, %f96, %f97, %f95;
	ld.global.f32 	%f99, [%rd20+12];
	ld.global.f32 	%f100, [%rd22+12];
	fma.rn.f32 	%f111, %f99, %f100, %f98;
	add.s32 	%r34, %r34, 4;
$L__BB0_11:
	setp.eq.s32 	%p9, %r14, 0;
	@%p9 bra 	$L__BB0_14;
	mul.wide.u32 	%rd23, %r34, 4;
	add.s64 	%rd30, %rd1, %rd23;
	add.s32 	%r37, %r34, %r2;
	neg.s32 	%r36, %r14;
$L__BB0_13:
	.pragma "nounroll";
	mul.wide.s32 	%rd24, %r37, 4;
	add.s64 	%rd25, %rd2, %rd24;
	ld.global.f32 	%f101, [%rd25];
	ld.global.f32 	%f102, [%rd30];
	fma.rn.f32 	%f111, %f101, %f102, %f111;
	add.s64 	%rd30, %rd30, 4;
	add.s32 	%r37, %r37, 1;
	add.s32 	%r36, %r36, 1;
	setp.ne.s32 	%p10, %r36, 0;
	@%p10 bra 	$L__BB0_13;
$L__BB0_14:
	cvta.to.global.u64 	%rd26, %rd10;
	mul.wide.s32 	%rd27, %r1, 4;
	add.s64 	%rd28, %rd26, %rd27;
	st.global.f32 	[%rd28], %f111;
$L__BB0_15:
	ret;

}


// ===== COMPILED SASS (sm_100) =====

	.target	sm_100

	.elftype	@"ET_EXEC"


//--------------------- .note.nv.tkinfo           --------------------------
	.section	.note.nv.tkinfo,"",@"SHT_NOTE"
	.sectionflags	@"SHF_NOTE_NV_TKINFO"
	.tkinfo
        /*0018*/ 	.word	0x00000002
        /*0030*/ 	.string	""
        /*0030*/ 	.string	"ptxas"
        /*0030*/ 	.string	"Cuda compilation tools, release 13.0, V13.0.88"
        /*0030*/ 	.string	"Build cuda_13.0.r13.0/compiler.36424714_0"
        /*0030*/ 	.string	"-arch sm_100 -m 64 "



//--------------------- .note.nv.cuinfo           --------------------------
	.section	.note.nv.cuinfo,"",@"SHT_NOTE"
	.sectionflags	@"SHF_NOTE_NV_CUINFO"
        /*0018*/ 	.short	0x0002
        /*001a*/ 	.short	0x0064
        /*001c*/ 	.short	0x0082
	.zero		2


//--------------------- .nv.info                  --------------------------
	.section	.nv.info,"",@"SHT_CUDA_INFO"
	.align	4


	//----- nvinfo : EIATTR_REGCOUNT
	.align		4
        /*0000*/ 	.byte	0x04, 0x2f
        /*0002*/ 	.short	(.L_1 - .L_0)
	.align		4
.L_0:
        /*0004*/ 	.word	index@(_Z25matrix_vector_mult_kernelPfS_S_ii)
        /*0008*/ 	.word	0x0000001e


	//----- nvinfo : EIATTR_FRAME_SIZE
	.align		4
.L_1:
        /*000c*/ 	.byte	0x04, 0x11
        /*000e*/ 	.short	(.L_3 - .L_2)
	.align		4
.L_2:
        /*0010*/ 	.word	index@(_Z25matrix_vector_mult_kernelPfS_S_ii)
        /*0014*/ 	.word	0x00000000


	//----- nvinfo : EIATTR_MIN_STACK_SIZE
	.align		4
.L_3:
        /*0018*/ 	.byte	0x04, 0x12
        /*001a*/ 	.short	(.L_5 - .L_4)
	.align		4
.L_4:
        /*001c*/ 	.word	index@(_Z25matrix_vector_mult_kernelPfS_S_ii)
        /*0020*/ 	.word	0x00000000
.L_5:


//--------------------- .nv.compat                --------------------------
	.section	.nv.compat,"",@"SHT_CUDA_COMPAT_INFO"
	.align	4
        /*0000*/ 	.byte	0x02, 0x09, 0x00, 0x00, 0x02, 0x02, 0x01, 0x00, 0x02, 0x05, 0x05, 0x00, 0x03, 0x07, 0x01, 0x01
        /*0010*/ 	.byte	0x02, 0x03, 0x00, 0x00, 0x02, 0x06, 0x01, 0x00, 0x04, 0x0b, 0x08, 0x00, 0x09, 0x00, 0x00, 0x00
        /*0020*/ 	.byte	0x00, 0x00, 0x00, 0x00


//--------------------- .nv.info._Z25matrix_vector_mult_kernelPfS_S_ii --------------------------
	.section	.nv.info._Z25matrix_vector_mult_kernelPfS_S_ii,"",@"SHT_CUDA_INFO"
	.sectionflags	@""
	.align	4


	//----- nvinfo : EIATTR_CUDA_API_VERSION
	.align		4
        /*0000*/ 	.byte	0x04, 0x37
        /*0002*/ 	.short	(.L_7 - .L_6)
.L_6:
        /*0004*/ 	.word	0x00000082


	//----- nvinfo : EIATTR_KPARAM_INFO
	.align		4
.L_7:
        /*0008*/ 	.byte	0x04, 0x17
        /*000a*/ 	.short	(.L_9 - .L_8)
.L_8:
        /*000c*/ 	.word	0x00000000
        /*0010*/ 	.short	0x0004
        /*0012*/ 	.short	0x001c
        /*0014*/ 	.byte	0x00, 0xf0, 0x11, 0x00


	//----- nvinfo : EIATTR_KPARAM_INFO
	.align		4
.L_9:
        /*0018*/ 	.byte	0x04, 0x17
        /*001a*/ 	.short	(.L_11 - .L_10)
.L_10:
        /*001c*/ 	.word	0x00000000
        /*0020*/ 	.short	0x0003
        /*0022*/ 	.short	0x0018
        /*0024*/ 	.byte	0x00, 0xf0, 0x11, 0x00


	//----- nvinfo : EIATTR_KPARAM_INFO
	.align		4
.L_11:
        /*0028*/ 	.byte	0x04, 0x17
        /*002a*/ 	.short	(.L_13 - .L_12)
.L_12:
        /*002c*/ 	.word	0x00000000
        /*0030*/ 	.short	0x0002
        /*0032*/ 	.short	0x0010
        /*0034*/ 	.byte	0x00, 0xf5, 0x21, 0x00


	//----- nvinfo : EIATTR_KPARAM_INFO
	.align		4
.L_13:
        /*0038*/ 	.byte	0x04, 0x17
        /*003a*/ 	.short	(.L_15 - .L_14)
.L_14:
        /*003c*/ 	.word	0x00000000
        /*0040*/ 	.short	0x0001
        /*0042*/ 	.short	0x0008
        /*0044*/ 	.byte	0x00, 0xf5, 0x21, 0x00


	//----- nvinfo : EIATTR_KPARAM_INFO
	.align		4
.L_15:
        /*0048*/ 	.byte	0x04, 0x17
        /*004a*/ 	.short	(.L_17 - .L_16)
.L_16:
        /*004c*/ 	.word	0x00000000
        /*0050*/ 	.short	0x0000
        /*0052*/ 	.short	0x0000
        /*0054*/ 	.byte	0x00, 0xf5, 0x21, 0x00


	//----- nvinfo : EIATTR_SPARSE_MMA_MASK
	.align		4
.L_17:
        /*0058*/ 	.byte	0x03, 0x50
        /*005a*/ 	.short	0x0000


	//----- nvinfo : EIATTR_MAXREG_COUNT
	.align		4
        /*005c*/ 	.byte	0x03, 0x1b
        /*005e*/ 	.short	0x00ff


	//----- nvinfo : EIATTR_MERCURY_ISA_VERSION
	.align		4
        /*0060*/ 	.byte	0x03, 0x5f
        /*0062*/ 	.short	0x0101


	//----- nvinfo : EIATTR_VRC_CTA_INIT_COUNT
	.align		4
        /*0064*/ 	.byte	0x02, 0x4a
	.zero		1
	.zero		1


	//----- nvinfo : EIATTR_EXIT_INSTR_OFFSETS
	.align		4
        /*0068*/ 	.byte	0x04, 0x1c
        /*006a*/ 	.short	(.L_19 - .L_18)


	//   ....[0]....
.L_18:
        /*006c*/ 	.word	0x00000070


	//   ....[1]....
        /*0070*/ 	.word	0x00000aa0


	//----- nvinfo : EIATTR_CBANK_PARAM_SIZE
	.align		4
.L_19:
        /*0074*/ 	.byte	0x03, 0x19
        /*0076*/ 	.short	0x0020


	//----- nvinfo : EIATTR_PARAM_CBANK
	.align		4
        /*0078*/ 	.byte	0x04, 0x0a
        /*007a*/ 	.short	(.L_21 - .L_20)
	.align		4
.L_20:
        /*007c*/ 	.word	index@(.nv.constant0._Z25matrix_vector_mult_kernelPfS_S_ii)
        /*0080*/ 	.short	0x0380
        /*0082*/ 	.short	0x0020


	//----- nvinfo : EIATTR_SW_WAR
	.align		4
.L_21:
        /*0084*/ 	.byte	0x04, 0x36
        /*0086*/ 	.short	(.L_23 - .L_22)
.L_22:
        /*0088*/ 	.word	0x00000008
.L_23:


//--------------------- .nv.callgraph             --------------------------
	.section	.nv.callgraph,"",@"SHT_CUDA_CALLGRAPH"
	.align	4
	.sectionentsize	8
	.align		4
        /*0000*/ 	.word	0x00000000
	.align		4
        /*0004*/ 	.word	0xffffffff
	.align		4
        /*0008*/ 	.word	0x00000000
	.align		4
        /*000c*/ 	.word	0xfffffffe
	.align		4
        /*0010*/ 	.word	0x00000000
	.align		4
        /*0014*/ 	.word	0xfffffffd
	.align		4
        /*0018*/ 	.word	0x00000000
	.align		4
        /*001c*/ 	.word	0xfffffffc


//--------------------- .text._Z25matrix_vector_mult_kernelPfS_S_ii --------------------------
	.section	.text._Z25matrix_vector_mult_kernelPfS_S_ii,"ax",@progbits
	.align	128
        .global         _Z25matrix_vector_mult_kernelPfS_S_ii
        .type           _Z25matrix_vector_mult_kernelPfS_S_ii,@function
        .size           _Z25matrix_vector_mult_kernelPfS_S_ii,(.L_x_7 - _Z25matrix_vector_mult_kernelPfS_S_ii)
        .other          _Z25matrix_vector_mult_kernelPfS_S_ii,@"STO_CUDA_ENTRY STV_DEFAULT"
_Z25matrix_vector_mult_kernelPfS_S_ii:
.text._Z25matrix_vector_mult_kernelPfS_S_ii:
[----:B------:R-:W-:Y:S01]  /*0000*/  LDC R1, c[0x0][0x37c] ;  /* 0x0000df00ff017b82 */ /* 0x000fe20000000800 */
[----:B------:R-:W0:Y:S07]  /*0010*/  S2R R3, SR_TID.X ;  /* 0x0000000000037919 */ /* 0x000e2e0000002100 */
[----:B------:R-:W0:Y:S01]  /*0020*/  S2UR UR4, SR_CTAID.X ;  /* 0x00000000000479c3 */ /* 0x000e220000002500 */
[----:B------:R-:W1:Y:S07]  /*0030*/  LDCU UR5, c[0x0][0x398] ;  /* 0x00007300ff0577ac */ /* 0x000e6e0008000800 */
[----:B------:R-:W0:Y:S02]  /*0040*/  LDC R0, c[0x0][0x360] ;  /* 0x0000d800ff007b82 */ /* 0x000e240000000800 */
[----:B0-----:R-:W-:-:S05]  /*0050*/  IMAD R0, R0, UR4, R3 ;  /* 0x0000000400007c24 */ /* 0x001fca000f8e0203 */
[----:B-1----:R-:W-:-:S13]  /*0060*/  ISETP.GE.AND P0, PT, R0, UR5, PT ;  /* 0x0000000500007c0c */ /* 0x002fda000bf06270 */
[----:B------:R-:W-:Y:S05]  /*0070*/  @P0 EXIT ;  /* 0x000000000000094d */ /* 0x000fea0003800000 */
[----:B------:R-:W0:Y:S01]  /*0080*/  LDCU UR8, c[0x0][0x39c] ;  /* 0x00007380ff0877ac */ /* 0x000e220008000800 */
[----:B------:R-:W-:Y:S01]  /*0090*/  HFMA2 R15, -RZ, RZ, 0, 0 ;  /* 0x00000000ff0f7431 */ /* 0x000fe200000001ff */
[----:B------:R-:W1:Y:S01]  /*00a0*/  LDCU.64 UR12, c[0x0][0x358] ;  /* 0x00006b00ff0c77ac */ /* 0x000e620008000a00 */
[----:B0-----:R-:W-:-:S09]  /*00b0*/  UISETP.GE.AND UP0, UPT, UR8, 0x1, UPT ;  /* 0x000000010800788c */ /* 0x001fd2000bf06270 */
[----:B-1----:R-:W-:Y:S05]  /*00c0*/  BRA.U !UP0, `(.L_x_0) ;  /* 0x0000000908687547 */ /* 0x002fea000b800000 */
[----:B------:R-:W-:Y:S02]  /*00d0*/  UISETP.GE.U32.AND UP1, UPT, UR8, 0x10, UPT ;  /* 0x000000100800788c */ /* 0x000fe4000bf26070 */
[----:B------:R-:W-:Y:S01]  /*00e0*/  IMAD R7, R0, UR8, RZ ;  /* 0x0000000800077c24 */ /* 0x000fe2000f8e02ff */
[----:B------:R-:W-:Y:S01]  /*00f0*/  ULOP3.LUT UR9, UR8, 0xf, URZ, 0xc0, !UPT ;  /* 0x0000000f08097892 */ /* 0x000fe2000f8ec0ff */
[----:B------:R-:W-:Y:S02]  /*0100*/  MOV R15, RZ ;  /* 0x000000ff000f7202 */ /* 0x000fe40000000f00 */
[----:B------:R-:W-:Y:S01]  /*0110*/  MOV R8, RZ ;  /* 0x000000ff00087202 */ /* 0x000fe20000000f00 */
[----:B------:R-:W-:Y:S02]  /*0120*/  UISETP.NE.AND UP0, UPT, UR9, URZ, UPT ;  /* 0x000000ff0900728c */ /* 0x000fe4000bf05270 */
[----:B------:R-:W-:Y:S09]  /*0130*/  BRA.U !UP1, `(.L_x_1) ;  /* 0x0000000509187547 */ /* 0x000ff2000b800000 */
[----:B------:R-:W0:Y:S01]  /*0140*/  LDCU.64 UR4, c[0x0][0x390] ;  /* 0x00007200ff0477ac */ /* 0x000e220008000a00 */
[----:B------:R-:W-:Y:S02]  /*0150*/  MOV R15, RZ ;  /* 0x000000ff000f7202 */ /* 0x000fe40000000f00 */
[----:B------:R-:W-:Y:S01]  /*0160*/  MOV R6, R7 ;  /* 0x0000000700067202 */ /* 0x000fe20000000f00 */
[----:B------:R-:W1:Y:S01]  /*0170*/  LDCU.64 UR6, c[0x0][0x388] ;  /* 0x00007100ff0677ac */ /* 0x000e620008000a00 */
[----:B------:R-:W-:-:S04]  /*0180*/  ULOP3.LUT UR10, UR8, 0x7ffffff0, URZ, 0xc0, !UPT ;  /* 0x7ffffff0080a7892 */ /* 0x000fc8000f8ec0ff */
[----:B------:R-:W-:Y:S02]  /*0190*/  UIADD3 UR11, UPT, UPT, -UR10, URZ, URZ ;  /* 0x000000ff0a0b7290 */ /* 0x000fe4000fffe1ff */
[----:B------:R-:W-:Y:S01]  /*01a0*/  MOV R8, UR10 ;  /* 0x0000000a00087c02 */ /* 0x000fe20008000f00 */
[----:B0-----:R-:W-:-:S04]  /*01b0*/  UIADD3 UR4, UP2, UPT, UR4, 0x20, URZ ;  /* 0x0000002004047890 */ /* 0x001fc8000ff5e0ff */
[----:B------:R-:W-:Y:S02]  /*01c0*/  UIADD3.X UR5, UPT, UPT, URZ, UR5, URZ, UP2, !UPT ;  /* 0x00000005ff057290 */ /* 0x000fe400097fe4ff */
[----:B-1----:R-:W-:Y:S01]  /*01d0*/  UIADD3 UR6, UP1, UPT, UR6, 0x20, URZ ;  /* 0x0000002006067890 */ /* 0x002fe2000ff3e0ff */
[----:B------:R-:W-:-:S03]  /*01e0*/  MOV R2, UR4 ;  /* 0x0000000400027c02 */ /* 0x000fc60008000f00 */
[----:B------:R-:W-:Y:S01]  /*01f0*/  MOV R3, UR5 ;  /* 0x0000000500037c02 */ /* 0x000fe20008000f00 */
[----:B------:R-:W-:-:S12]  /*0200*/  UIADD3.X UR7, UPT, UPT, URZ, UR7, URZ, UP1, !UPT ;  /* 0x00000007ff077290 */ /* 0x000fd80008ffe4ff */
.L_x_2:
[----:B------:R-:W-:Y:S01]  /*0210*/  MOV R4, UR6 ;  /* 0x0000000600047c02 */ /* 0x000fe20008000f00 */
[----:B------:R-:W2:Y:S01]  /*0220*/  LDG.E R17, desc[UR12][R2.64+-0x20] ;  /* 0xffffe00c02117981 */ /* 0x000ea2000c1e1900 */
[----:B------:R-:W-:-:S03]  /*0230*/  MOV R5, UR7 ;  /* 0x0000000700057c02 */ /* 0x000fc60008000f00 */
[----:B------:R-:W3:Y:S01]  /*0240*/  LDG.E R25, desc[UR12][R2.64+-0x1c] ;  /* 0xffffe40c02197981 */ /* 0x000ee2000c1e1900 */
[----:B------:R-:W-:-:S03]  /*0250*/  IMAD.WIDE R4, R6, 0x4, R4 ;  /* 0x0000000406047825 */ /* 0x000fc600078e0204 */
[----:B------:R-:W4:Y:S04]  /*0260*/  LDG.E R19, desc[UR12][R2.64+-0x18] ;  /* 0xffffe80c02137981 */ /* 0x000f28000c1e1900 */
[----:B------:R-:W2:Y:S04]  /*0270*/  LDG.E R16, desc[UR12][R4.64+-0x20] ;  /* 0xffffe00c04107981 */ /* 0x000ea8000c1e1900 */
[----:B------:R-:W3:Y:S04]  /*0280*/  LDG.E R18, desc[UR12][R4.64+-0x1c] ;  /* 0xffffe40c04127981 */ /* 0x000ee8000c1e1900 */
[----:B------:R-:W4:Y:S04]  /*0290*/  LDG.E R20, desc[UR12][R4.64+-0x18] ;  /* 0xffffe80c04147981 */ /* 0x000f28000c1e1900 */
[----:B------:R-:W5:Y:S04]  /*02a0*/  LDG.E R22, desc[UR12][R2.64+-0x14] ;  /* 0xffffec0c02167981 */ /* 0x000f68000c1e1900 */
        /* <DEDUP_REMOVED lines=8> */
[----:B------:R-:W5:Y:S01]  /*0330*/  LDG.E R14, desc[UR12][R4.64+-0x4] ;  /* 0xfffffc0c040e7981 */ /* 0x000f62000c1e1900 */
[----:B--2---:R-:W-:-:S03]  /*0340*/  FFMA R17, R16, R17, R15 ;  /* 0x0000001110117223 */ /* 0x004fc6000000000f */
[----:B------:R-:W2:Y:S04]  /*0350*/  LDG.E R15, desc[UR12][R2.64] ;  /* 0x0000000c020f7981 */ /* 0x000ea8000c1e1900 */
[----:B------:R-:W2:Y:S01]  /*0360*/  LDG.E R16, desc[UR12][R4.64] ;  /* 0x0000000c04107981 */ /* 0x000ea2000c1e1900 */
[----:B---3--:R-:W-:-:S03]  /*0370*/  FFMA R25, R18, R25, R17 ;  /* 0x0000001912197223 */ /* 0x008fc60000000011 */
[----:B------:R-:W3:Y:S01]  /*0380*/  LDG.E R17, desc[UR12][R2.64+0x4] ;  /* 0x0000040c02117981 */ /* 0x000ee2000c1e1900 */
[----:B----4-:R-:W-:-:S03]  /*0390*/  FFMA R26, R20, R19, R25 ;  /* 0x00000013141a7223 */ /* 0x010fc60000000019 */
[----:B------:R-:W3:Y:S04]  /*03a0*/  LDG.E R18, desc[UR12][R4.64+0x4] ;  /* 0x0000040c04127981 */ /* 0x000ee8000c1e1900 */
[----:B------:R-:W4:Y:S01]  /*03b0*/  LDG.E R20, desc[UR12][R2.64+0x8] ;  /* 0x0000080c02147981 */ /* 0x000f22000c1e1900 */
[----:B-----5:R-:W-:-:S03]  /*03c0*/  FFMA R25, R21, R22, R26 ;  /* 0x0000001615197223 */ /* 0x020fc6000000001a */
[----:B------:R-:W4:Y:S04]  /*03d0*/  LDG.E R19, desc[UR12][R4.64+0x8] ;  /* 0x0000080c04137981 */ /* 0x000f28000c1e1900 */
[----:B------:R-:W5:Y:S01]  /*03e0*/  LDG.E R22, desc[UR12][R2.64+0xc] ;  /* 0x00000c0c02167981 */ /* 0x000f62000c1e1900 */
[----:B------:R-:W-:-:S03]  /*03f0*/  FFMA R25, R24, R23, R25 ;  /* 0x0000001718197223 */ /* 0x000fc60000000019 */
[----:B------:R-:W5:Y:S04]  /*0400*/  LDG.E R21, desc[UR12][R4.64+0xc] ;  /* 0x00000c0c04157981 */ /* 0x000f68000c1e1900 */
[----:B------:R-:W5:Y:S01]  /*0410*/  LDG.E R24, desc[UR12][R2.64+0x10] ;  /* 0x0000100c02187981 */ /* 0x000f62000c1e1900 */
[----:B------:R-:W-:-:S03]  /*0420*/  FFMA R25, R10, R9, R25 ;  /* 0x000000090a197223 */ /* 0x000fc60000000019 */
[----:B------:R-:W5:Y:S04]  /*0430*/  LDG.E R23, desc[UR12][R4.64+0x10] ;  /* 0x0000100c04177981 */ /* 0x000f68000c1e1900 */
[----:B------:R-:W5:Y:S01]  /*0440*/  LDG.E R10, desc[UR12][R2.64+0x14] ;  /* 0x0000140c020a7981 */ /* 0x000f62000c1e1900 */
[----:B------:R-:W-:-:S03]  /*0450*/  FFMA R27, R12, R11, R25 ;  /* 0x0000000b0c1b7223 */ /* 0x000fc60000000019 */
[----:B------:R-:W5:Y:S04]  /*0460*/  LDG.E R9, desc[UR12][R4.64+0x14] ;  /* 0x0000140c04097981 */ /* 0x000f68000c1e1900 */
[----:B------:R-:W5:Y:S04]  /*0470*/  LDG.E R11, desc[UR12][R2.64+0x18] ;  /* 0x0000180c020b7981 */ /* 0x000f68000c1e1900 */
[----:B------:R-:W5:Y:S04]  /*0480*/  LDG.E R12, desc[UR12][R4.64+0x18] ;  /* 0x0000180c040c7981 */ /* 0x000f68000c1e1900 */
[----:B------:R-:W5:Y:S04]  /*0490*/  LDG.E R25, desc[UR12][R4.64+0x1c] ;  /* 0x00001c0c04197981 */ /* 0x000f68000c1e1900 */
[----:B------:R0:W5:Y:S01]  /*04a0*/  LDG.E R26, desc[UR12][R2.64+0x1c] ;  /* 0x00001c0c021a7981 */ /* 0x000162000c1e1900 */
[----:B------:R-:W-:Y:S01]  /*04b0*/  FFMA R13, R14, R13, R27 ;  /* 0x0000000d0e0d7223 */ /* 0x000fe2000000001b */
[----:B------:R-:W-:-:S04]  /*04c0*/  UIADD3 UR11, UPT, UPT, UR11, 0x10, URZ ;  /* 0x000000100b0b7890 */ /* 0x000fc8000fffe0ff */
[----:B------:R-:W-:Y:S01]  /*04d0*/  UISETP.NE.AND UP1, UPT, UR11, URZ, UPT ;  /* 0x000000ff0b00728c */ /* 0x000fe2000bf25270 */
[----:B0-----:R-:W-:Y:S02]  /*04e0*/  IADD3 R2, P0, PT, R2, 0x40, RZ ;  /* 0x0000004002027810 */ /* 0x001fe40007f1e0ff */
[----:B------:R-:W-:Y:S02]  /*04f0*/  IADD3 R6, PT, PT, R6, 0x10, RZ ;  /* 0x0000001006067810 */ /* 0x000fe40007ffe0ff */
[----:B------:R-:W-:Y:S01]  /*0500*/  IADD3.X R3, PT, PT, RZ, R3, RZ, P0, !PT ;  /* 0x00000003ff037210 */ /* 0x000fe200007fe4ff */
[----:B--2---:R-:W-:-:S04]  /*0510*/  FFMA R13, R16, R15, R13 ;  /* 0x0000000f100d7223 */ /* 0x004fc8000000000d */
[----:B---3--:R-:W-:-:S04]  /*0520*/  FFMA R18, R18, R17, R13 ;  /* 0x0000001112127223 */ /* 0x008fc8000000000d */
[----:B----4-:R-:W-:-:S04]  /*0530*/  FFMA R18, R19, R20, R18 ;  /* 0x0000001413127223 */ /* 0x010fc80000000012 */
[----:B-----5:R-:W-:-:S04]  /*0540*/  FFMA R18, R21, R22, R18 ;  /* 0x0000001615127223 */ /* 0x020fc80000000012 */
[----:B------:R-:W-:-:S04]  /*0550*/  FFMA R18, R23, R24, R18 ;  /* 0x0000001817127223 */ /* 0x000fc80000000012 */
[----:B------:R-:W-:-:S04]  /*0560*/  FFMA R9, R9, R10, R18 ;  /* 0x0000000a09097223 */ /* 0x000fc80000000012 */
[----:B------:R-:W-:-:S04]  /*0570*/  FFMA R12, R12, R11, R9 ;  /* 0x0000000b0c0c7223 */ /* 0x000fc80000000009 */
[----:B------:R-:W-:Y:S01]  /*0580*/  FFMA R15, R25, R26, R12 ;  /* 0x0000001a190f7223 */ /* 0x000fe2000000000c */
[----:B------:R-:W-:Y:S06]  /*0590*/  BRA.U UP1, `(.L_x_2) ;  /* 0xfffffffd011c7547 */ /* 0x000fec000b83ffff */
.L_x_1:
[----:B------:R-:W-:Y:S05]  /*05a0*/  BRA.U !UP0, `(.L_x_0) ;  /* 0x0000000508307547 */ /* 0x000fea000b800000 */
[----:B------:R-:W-:Y:S02]  /*05b0*/  UISETP.GE.U32.AND UP0, UPT, UR9, 0x8, UPT ;  /* 0x000000080900788c */ /* 0x000fe4000bf06070 */
[----:B------:R-:W-:-:S04]  /*05c0*/  ULOP3.LUT UR5, UR8, 0x7, URZ, 0xc0, !UPT ;  /* 0x0000000708057892 */ /* 0x000fc8000f8ec0ff */
[----:B------:R-:W-:-:S03]  /*05d0*/  UISETP.NE.AND UP1, UPT, UR5, URZ, UPT ;  /* 0x000000ff0500728c */ /* 0x000fc6000bf25270 */
[----:B------:R-:W-:Y:S08]  /*05e0*/  BRA.U !UP0, `(.L_x_3) ;  /* 0x0000000108787547 */ /* 0x000ff0000b800000 */
[----:B------:R-:W0:Y:S01]  /*05f0*/  LDC.64 R2, c[0x0][0x388] ;  /* 0x0000e200ff027b82 */ /* 0x000e220000000a00 */
[----:B------:R-:W-:-:S07]  /*0600*/  IADD3 R9, PT, PT, R7, R8, RZ ;  /* 0x0000000807097210 */ /* 0x000fce0007ffe0ff */
[----:B------:R-:W1:Y:S01]  /*0610*/  LDC.64 R4, c[0x0][0x390] ;  /* 0x0000e400ff047b82 */ /* 0x000e620000000a00 */
[----:B0-----:R-:W-:-:S05]  /*0620*/  IMAD.WIDE R2, R9, 0x4, R2 ;  /* 0x0000000409027825 */ /* 0x001fca00078e0202 */
[----:B------:R-:W2:Y:S01]  /*0630*/  LDG.E R10, desc[UR12][R2.64] ;  /* 0x0000000c020a7981 */ /* 0x000ea2000c1e1900 */
[----:B-1----:R-:W-:-:S03]  /*0640*/  IMAD.WIDE.U32 R4, R8, 0x4, R4 ;  /* 0x0000000408047825 */ /* 0x002fc600078e0004 */
[----:B------:R-:W3:Y:S04]  /*0650*/  LDG.E R13, desc[UR12][R2.64+0x4] ;  /* 0x0000040c020d7981 */ /* 0x000ee8000c1e1900 */
[----:B------:R-:W2:Y:S04]  /*0660*/  LDG.E R11, desc[UR12][R4.64] ;  /* 0x0000000c040b7981 */ /* 0x000ea8000c1e1900 */
[----:B------:R-:W3:Y:S04]  /*0670*/  LDG.E R12, desc[UR12][R4.64+0x4] ;  /* 0x0000040c040c7981 */ /* 0x000ee8000c1e1900 */
[----:B------:R-:W4:Y:S04]  /*0680*/  LDG.E R17, desc[UR12][R2.64+0x8] ;  /* 0x0000080c02117981 */ /* 0x000f28000c1e1900 */
        /* <DEDUP_REMOVED lines=11> */
[----:B------:R-:W-:Y:S01]  /*0740*/  IADD3 R8, PT, PT, R8, 0x8, RZ ;  /* 0x0000000808087810 */ /* 0x000fe20007ffe0ff */
[----:B--2---:R-:W-:-:S04]  /*0750*/  FFMA R10, R10, R11, R15 ;  /* 0x0000000b0a0a7223 */ /* 0x004fc8000000000f */
[----:B---3--:R-:W-:-:S04]  /*0760*/  FFMA R10, R13, R12, R10 ;  /* 0x0000000c0d0a7223 */ /* 0x008fc8000000000a */
[----:B----4-:R-:W-:-:S04]  /*0770*/  FFMA R10, R17, R14, R10 ;  /* 0x0000000e110a7223 */ /* 0x010fc8000000000a */
[----:B-----5:R-:W-:-:S04]  /*0780*/  FFMA R10, R19, R16, R10 ;  /* 0x00000010130a7223 */ /* 0x020fc8000000000a */
[----:B------:R-:W-:-:S04]  /*0790*/  FFMA R10, R21, R18, R10 ;  /* 0x00000012150a7223 */ /* 0x000fc8000000000a */
[----:B------:R-:W-:-:S04]  /*07a0*/  FFMA R23, R23, R20, R10 ;  /* 0x0000001417177223 */ /* 0x000fc8000000000a */
[----:B------:R-:W-:-:S04]  /*07b0*/  FFMA R6, R6, R9, R23 ;  /* 0x0000000906067223 */ /* 0x000fc80000000017 */
[----:B------:R-:W-:-:S07]  /*07c0*/  FFMA R15, R25, R22, R6 ;  /* 0x00000016190f7223 */ /* 0x000fce0000000006 */
.L_x_3:
        /* <DEDUP_REMOVED lines=17> */
[----:B------:R-:W5:Y:S01]  /*08e0*/  LDG.E R14, desc[UR12][R4.64+0xc] ;  /* 0x00000c0c040e7981 */ /* 0x000f62000c1e1900 */
[----:B------:R-:W-:Y:S01]  /*08f0*/  IADD3 R8, PT, PT, R8, 0x4, RZ ;  /* 0x0000000408087810 */ /* 0x000fe20007ffe0ff */
[----:B--2---:R-:W-:-:S04]  /*0900*/  FFMA R6, R6, R9, R15 ;  /* 0x0000000906067223 */ /* 0x004fc8000000000f */
[----:B---3--:R-:W-:-:S04]  /*0910*/  FFMA R6, R11, R10, R6 ;  /* 0x0000000a0b067223 */ /* 0x008fc80000000006 */
[----:B----4-:R-:W-:-:S04]  /*0920*/  FFMA R6, R13, R12, R6 ;  /* 0x0000000c0d067223 */ /* 0x010fc80000000006 */
[----:B-----5:R-:W-:-:S07]  /*0930*/  FFMA R15, R17, R14, R6 ;  /* 0x0000000e110f7223 */ /* 0x020fce0000000006 */
.L_x_4:
[----:B------:R-:W-:Y:S05]  /*0940*/  BRA.U !UP1, `(.L_x_0) ;  /* 0x0000000109487547 */ /* 0x000fea000b800000 */
[----:B------:R-:W0:Y:S01]  /*0950*/  LDC.64 R2, c[0x0][0x390] ;  /* 0x0000e400ff027b82 */ /* 0x000e220000000a00 */
[----:B------:R-:W-:Y:S01]  /*0960*/  IADD3 R7, PT, PT, R7, R8, RZ ;  /* 0x0000000807077210 */ /* 0x000fe20007ffe0ff */
[----:B------:R-:W-:-:S06]  /*0970*/  UIADD3 UR4, UPT, UPT, -UR4, URZ, URZ ;  /* 0x000000ff04047290 */ /* 0x000fcc000fffe1ff */
[----:B------:R-:W1:Y:S01]  /*0980*/  LDC.64 R10, c[0x0][0x388] ;  /* 0x0000e200ff0a7b82 */ /* 0x000e620000000a00 */
[----:B0-----:R-:W-:-:S03]  /*0990*/  IMAD.WIDE.U32 R2, R8, 0x4, R2 ;  /* 0x0000000408027825 */ /* 0x001fc600078e0002 */
[----:B------:R-:W-:Y:S02]  /*09a0*/  MOV R6, R2 ;  /* 0x0000000200067202 */ /* 0x000fe40000000f00 */
[----:B------:R-:W-:-:S07]  /*09b0*/  MOV R5, R3 ;  /* 0x0000000300057202 */ /* 0x000fce0000000f00 */
.L_x_5:
[----:B-1----:R-:W-:Y:S01]  /*09c0*/  IMAD.WIDE R2, R7, 0x4, R10 ;  /* 0x0000000407027825 */ /* 0x002fe200078e020a */
[----:B------:R-:W-:-:S05]  /*09d0*/  MOV R4, R6 ;  /* 0x0000000600047202 */ /* 0x000fca0000000f00 */
[----:B------:R-:W2:Y:S04]  /*09e0*/  LDG.E R2, desc[UR12][R2.64] ;  /* 0x0000000c02027981 */ /* 0x000ea8000c1e1900 */
[----:B------:R0:W2:Y:S01]  /*09f0*/  LDG.E R4, desc[UR12][R4.64] ;  /* 0x0000000c04047981 */ /* 0x0000a2000c1e1900 */
[----:B------:R-:W-:Y:S01]  /*0a00*/  UIADD3 UR4, UPT, UPT, UR4, 0x1, URZ ;  /* 0x0000000104047890 */ /* 0x000fe2000fffe0ff */
[----:B------:R-:W-:Y:S02]  /*0a10*/  IADD3 R6, P0, PT, R6, 0x4, RZ ;  /* 0x0000000406067810 */ /* 0x000fe40007f1e0ff */
[----:B------:R-:W-:Y:S01]  /*0a20*/  IADD3 R7, PT, PT, R7, 0x1, RZ ;  /* 0x0000000107077810 */ /* 0x000fe20007ffe0ff */
[----:B------:R-:W-:Y:S01]  /*0a30*/  UISETP.NE.AND UP0, UPT, UR4, URZ, UPT ;  /* 0x000000ff0400728c */ /* 0x000fe2000bf05270 */
[----:B0-----:R-:W-:Y:S01]  /*0a40*/  IADD3.X R5, PT, PT, RZ, R5, RZ, P0, !PT ;  /* 0x00000005ff057210 */ /* 0x001fe200007fe4ff */
[----:B--2---:R-:W-:-:S07]  /*0a50*/  FFMA R15, R2, R4, R15 ;  /* 0x00000004020f7223 */ /* 0x004fce000000000f */
[----:B------:R-:W-:Y:S05]  /*0a60*/  BRA.U UP0, `(.L_x_5) ;  /* 0xfffffffd00d47547 */ /* 0x000fea000b83ffff */
.L_x_0:
[----:B------:R-:W0:Y:S02]  /*0a70*/  LDC.64 R2, c[0x0][0x380] ;  /* 0x0000e000ff027b82 */ /* 0x000e240000000a00 */
[----:B0-----:R-:W-:-:S05]  /*0a80*/  IMAD.WIDE R2, R0, 0x4, R2 ;  /* 0x0000000400027825 */ /* 0x001fca00078e0202 */
[----:B------:R-:W-:Y:S01]  /*0a90*/  STG.E desc[UR12][R2.64], R15 ;  /* 0x0000000f02007986 */ /* 0x000fe2000c10190c */
[----:B------:R-:W-:Y:S05]  /*0aa0*/  EXIT ;  /* 0x000000000000794d */ /* 0x000fea0003800000 */
.L_x_6:
[----:B------:R-:W-:-:S00]  /*0ab0*/  BRA `(.L_x_6) ;  /* 0xfffffffc00fc7947 */ /* 0x000fc0000383ffff */
[----:B------:R-:W-:-:S00]  /*0ac0*/  NOP ;  /* 0x0000000000007918 */ /* 0x000fc00000000000 */
        /* <DEDUP_REMOVED lines=11> */
.L_x_7:


//--------------------- .nv.shared.reserved.0     --------------------------
	.section	.nv.shared.reserved.0,"aw",@nobits
	.weak		__nv_reservedSMEM_offset_0_alias
	.size		__nv_reservedSMEM_offset_0_alias, 0, 64
	.other		__nv_reservedSMEM_offset_0_alias,@"STO_CUDA_RESERVED_SHARED STV_DEFAULT"
__nv_reservedSMEM_offset_0_alias:
	.zero		0
	.zero		64


//--------------------- .nv.constant0._Z25matrix_vector_mult_kernelPfS_S_ii --------------------------
	.section	.nv.constant0._Z25matrix_vector_mult_kernelPfS_S_ii,"a",@progbits
	.sectionflags	@""
	.align	4
.nv.constant0._Z25matrix_vector_mult_kernelPfS_S_ii:
	.zero		928


//--------------------- SYMBOLS --------------------------

	.type		.nv.reservedSmem.offset0,@object
	.size		.nv.reservedSmem.offset0,0x4
